//
// Generated by NVIDIA NVVM Compiler
//
// Compiler Build ID: CL-36424714
// Cuda compilation tools, release 13.0, V13.0.88
// Based on NVVM 20.0.0
//

.version 9.0
.target sm_100
.address_size 64

	// .globl	_Z5helloPdS_

.visible .entry _Z5helloPdS_(
	.param .u64 .ptr .align 1 _Z5helloPdS__param_0,
	.param .u64 .ptr .align 1 _Z5helloPdS__param_1
)
{
	.reg .pred 	%p<2>;
	.reg .b32 	%r<7>;
	.reg .b64 	%rd<11>;
	.reg .b64 	%fd<7>;

	ld.param.u64 	%rd3, [_Z5helloPdS__param_0];
	ld.param.u64 	%rd4, [_Z5helloPdS__param_1];
	cvta.to.global.u64 	%rd1, %rd4;
	cvta.to.global.u64 	%rd2, %rd3;
	mov.u32 	%r2, %ctaid.x;
	mov.u32 	%r3, %ntid.x;
	mov.u32 	%r4, %tid.x;
	mad.lo.s32 	%r1, %r2, %r3, %r4;
	mad.lo.s32 	%r5, %r1, 197912093, 687168;
	shf.l.wrap.b32 	%r6, %r5, %r5, 26;
	setp.gt.u32 	%p1, %r6, 21474;
	@%p1 bra 	$L__BB0_2;
	mul.wide.s32 	%rd8, %r1, 8;
	add.s64 	%rd9, %rd2, %rd8;
	ld.global.f64 	%fd4, [%rd9];
	add.s64 	%rd10, %rd1, %rd8;
	ld.global.f64 	%fd5, [%rd10];
	add.f64 	%fd6, %fd4, %fd5;
	st.global.f64 	[%rd9], %fd6;
	bra.uni 	$L__BB0_3;
$L__BB0_2:
	mul.wide.s32 	%rd5, %r1, 8;
	add.s64 	%rd6, %rd2, %rd5;
	ld.global.f64 	%fd1, [%rd6];
	add.s64 	%rd7, %rd1, %rd5;
	ld.global.f64 	%fd2, [%rd7];
	sub.f64 	%fd3, %fd1, %fd2;
	st.global.f64 	[%rd6], %fd3;
$L__BB0_3:
	ret;

}


// ===== COMPILED SASS (sm_100) =====

	.target	sm_100

	.elftype	@"ET_EXEC"


//--------------------- .note.nv.tkinfo           --------------------------
	.section	.note.nv.tkinfo,"",@"SHT_NOTE"
	.sectionflags	@"SHF_NOTE_NV_TKINFO"
	.tkinfo
        /*0018*/ 	.word	0x00000002
        /*0030*/ 	.string	""
        /*0030*/ 	.string	"ptxas"
        /*0030*/ 	.string	"Cuda compilation tools, release 13.0, V13.0.88"
        /*0030*/ 	.string	"Build cuda_13.0.r13.0/compiler.36424714_0"
        /*0030*/ 	.string	"-arch sm_100 -m 64 "



//--------------------- .note.nv.cuinfo           --------------------------
	.section	.note.nv.cuinfo,"",@"SHT_NOTE"
	.sectionflags	@"SHF_NOTE_NV_CUINFO"
        /*0018*/ 	.short	0x0002
        /*001a*/ 	.short	0x0064
        /*001c*/ 	.short	0x0082
	.zero		2


//--------------------- .nv.info                  --------------------------
	.section	.nv.info,"",@"SHT_CUDA_INFO"
	.align	4


	//----- nvinfo : EIATTR_REGCOUNT
	.align		4
        /*0000*/ 	.byte	0x04, 0x2f
        /*0002*/ 	.short	(.L_1 - .L_0)
	.align		4
.L_0:
        /*0004*/ 	.word	index@(_Z5helloPdS_)
        /*0008*/ 	.word	0x0000000c


	//----- nvinfo : EIATTR_FRAME_SIZE
	.align		4
.L_1:
        /*000c*/ 	.byte	0x04, 0x11
        /*000e*/ 	.short	(.L_3 - .L_2)
	.align		4
.L_2:
        /*0010*/ 	.word	index@(_Z5helloPdS_)
        /*0014*/ 	.word	0x00000000


	//----- nvinfo : EIATTR_MIN_STACK_SIZE
	.align		4
.L_3:
        /*0018*/ 	.byte	0x04, 0x12
        /*001a*/ 	.short	(.L_5 - .L_4)
	.align		4
.L_4:
        /*001c*/ 	.word	index@(_Z5helloPdS_)
        /*0020*/ 	.word	0x00000000
.L_5:


//--------------------- .nv.compat                --------------------------
	.section	.nv.compat,"",@"SHT_CUDA_COMPAT_INFO"
	.align	4
        /*0000*/ 	.byte	0x02, 0x09, 0x00, 0x00, 0x02, 0x02, 0x01, 0x00, 0x02, 0x05, 0x05, 0x00, 0x03, 0x07, 0x01, 0x01
        /*0010*/ 	.byte	0x02, 0x03, 0x00, 0x00, 0x02, 0x06, 0x01, 0x00, 0x04, 0x0b, 0x08, 0x00, 0x01, 0x00, 0x00, 0x00
        /*0020*/ 	.byte	0x00, 0x00, 0x00, 0x00


//--------------------- .nv.info._Z5helloPdS_     --------------------------
	.section	.nv.info._Z5helloPdS_,"",@"SHT_CUDA_INFO"
	.sectionflags	@""
	.align	4


	//----- nvinfo : EIATTR_CUDA_API_VERSION
	.align		4
        /*0000*/ 	.byte	0x04, 0x37
        /*0002*/ 	.short	(.L_7 - .L_6)
.L_6:
        /*0004*/ 	.word	0x00000082


	//----- nvinfo : EIATTR_KPARAM_INFO
	.align		4
.L_7:
        /*0008*/ 	.byte	0x04, 0x17
        /*000a*/ 	.short	(.L_9 - .L_8)
.L_8:
        /*000c*/ 	.word	0x00000000
        /*0010*/ 	.short	0x0001
        /*0012*/ 	.short	0x0008
        /*0014*/ 	.byte	0x00, 0xf5, 0x21, 0x00


	//----- nvinfo : EIATTR_KPARAM_INFO
	.align		4
.L_9:
        /*0018*/ 	.byte	0x04, 0x17
        /*001a*/ 	.short	(.L_11 - .L_10)
.L_10:
        /*001c*/ 	.word	0x00000000
        /*0020*/ 	.short	0x0000
        /*0022*/ 	.short	0x0000
        /*0024*/ 	.byte	0x00, 0xf5, 0x21, 0x00


	//----- nvinfo : EIATTR_SPARSE_MMA_MASK
	.align		4
.L_11:
        /*0028*/ 	.byte	0x03, 0x50
        /*002a*/ 	.short	0x0000


	//----- nvinfo : EIATTR_MAXREG_COUNT
	.align		4
        /*002c*/ 	.byte	0x03, 0x1b
        /*002e*/ 	.short	0x00ff


	//----- nvinfo : EIATTR_MERCURY_ISA_VERSION
	.align		4
        /*0030*/ 	.byte	0x03, 0x5f
        /*0032*/ 	.short	0x0101


	//----- nvinfo : EIATTR_VRC_CTA_INIT_COUNT
	.align		4
        /*0034*/ 	.byte	0x02, 0x4a
	.zero		1
	.zero		1


	//----- nvinfo : EIATTR_EXIT_INSTR_OFFSETS
	.align		4
        /*0038*/ 	.byte	0x04, 0x1c
        /*003a*/ 	.short	(.L_13 - .L_12)


	//   ....[0]....
.L_12:
        /*003c*/ 	.word	0x00000130


	//   ....[1]....
        /*0040*/ 	.word	0x000001c0


	//----- nvinfo : EIATTR_CRS_STACK_SIZE
	.align		4
.L_13:
        /*0044*/ 	.byte	0x04, 0x1e
        /*0046*/ 	.short	(.L_15 - .L_14)
.L_14:
        /*0048*/ 	.word	0x00000000


	//----- nvinfo : EIATTR_CBANK_PARAM_SIZE
	.align		4
.L_15:
        /*004c*/ 	.byte	0x03, 0x19
        /*004e*/ 	.short	0x0010


	//----- nvinfo : EIATTR_PARAM_CBANK
	.align		4
        /*0050*/ 	.byte	0x04, 0x0a
        /*0052*/ 	.short	(.L_17 - .L_16)
	.align		4
.L_16:
        /*0054*/ 	.word	index@(.nv.constant0._Z5helloPdS_)
        /*0058*/ 	.short	0x0380
        /*005a*/ 	.short	0x0010


	//----- nvinfo : EIATTR_SW_WAR
	.align		4
.L_17:
        /*005c*/ 	.byte	0x04, 0x36
        /*005e*/ 	.short	(.L_19 - .L_18)
.L_18:
        /*0060*/ 	.word	0x00000008
.L_19:


//--------------------- .nv.callgraph             --------------------------
	.section	.nv.callgraph,"",@"SHT_CUDA_CALLGRAPH"
	.align	4
	.sectionentsize	8
	.align		4
        /*0000*/ 	.word	0x00000000
	.align		4
        /*0004*/ 	.word	0xffffffff
	.align		4
        /*0008*/ 	.word	0x00000000
	.align		4
        /*000c*/ 	.word	0xfffffffe
	.align		4
        /*0010*/ 	.word	0x00000000
	.align		4
        /*0014*/ 	.word	0xfffffffd
	.align		4
        /*0018*/ 	.word	0x00000000
	.align		4
        /*001c*/ 	.word	0xfffffffc


//--------------------- .text._Z5helloPdS_        --------------------------
	.section	.text._Z5helloPdS_,"ax",@progbits
	.align	128
        .global         _Z5helloPdS_
        .type           _Z5helloPdS_,@function
        .size           _Z5helloPdS_,(.L_x_2 - _Z5helloPdS_)
        .other          _Z5helloPdS_,@"STO_CUDA_ENTRY STV_DEFAULT"
_Z5helloPdS_:
.text._Z5helloPdS_:
[----:B------:R-:W-:Y:S01]  /*0000*/  LDC R1, c[0x0][0x37c] ;  /* 0x0000df00ff017b82 */ /* 0x000fe20000000800 */
[----:B------:R-:W0:Y:S07]  /*0010*/  S2R R0, SR_TID.X ;  /* 0x0000000000007919 */ /* 0x000e2e0000002100 */
[----:B------:R-:W0:Y:S01]  /*0020*/  S2UR UR4, SR_CTAID.X ;  /* 0x00000000000479c3 */ /* 0x000e220000002500 */
[----:B------:R-:W-:-:S07]  /*0030*/  HFMA2 R2, -RZ, RZ, 0.00023782253265380859375, -1565 ;  /* 0x0bcbe61dff027431 */ /* 0x000fce00000001ff */
[----:B------:R-:W0:Y:S02]  /*0040*/  LDC R9, c[0x0][0x360] ;  /* 0x0000d800ff097b82 */ /* 0x000e240000000800 */
[----:B0-----:R-:W-:Y:S01]  /*0050*/  IMAD R9, R9, UR4, R0 ;  /* 0x0000000409097c24 */ /* 0x001fe2000f8e0200 */
[----:B------:R-:W0:Y:S03]  /*0060*/  LDCU.64 UR4, c[0x0][0x358] ;  /* 0x00006b00ff0477ac */ /* 0x000e260008000a00 */
[----:B------:R-:W-:-:S05]  /*0070*/  IMAD R0, R9, R2, 0xa7c40 ;  /* 0x000a7c4009007424 */ /* 0x000fca00078e0202 */
[----:B------:R-:W-:-:S04]  /*0080*/  SHF.L.W.U32.HI R0, R0, 0x1a, R0 ;  /* 0x0000001a00007819 */ /* 0x000fc80000010e00 */
[----:B------:R-:W-:-:S13]  /*0090*/  ISETP.GT.U32.AND P0, PT, R0, 0x53e2, PT ;  /* 0x000053e20000780c */ /* 0x000fda0003f04070 */
[----:B0-----:R-:W-:Y:S05]  /*00a0*/  @P0 BRA `(.L_x_0) ;  /* 0x0000000000240947 */ /* 0x001fea0003800000 */
[----:B------:R-:W0:Y:S08]  /*00b0*/  LDC.64 R6, c[0x0][0x388] ;  /* 0x0000e200ff067b82 */ /* 0x000e300000000a00 */
[----:B------:R-:W1:Y:S01]  /*00c0*/  LDC.64 R2, c[0x0][0x380] ;  /* 0x0000e000ff027b82 */ /* 0x000e620000000a00 */
[----:B0-----:R-:W-:-:S06]  /*00d0*/  IMAD.WIDE R6, R9, 0x8, R6 ;  /* 0x0000000809067825 */ /* 0x001fcc00078e0206 */
[----:B------:R-:W2:Y:S01]  /*00e0*/  LDG.E.64 R6, desc[UR4][R6.64] ;  /* 0x0000000406067981 */ /* 0x000ea2000c1e1b00 */
[----:B-1----:R-:W-:-:S05]  /*00f0*/  IMAD.WIDE R2, R9, 0x8, R2 ;  /* 0x0000000809027825 */ /* 0x002fca00078e0202 */
[----:B------:R-:W2:Y:S02]  /*0100*/  LDG.E.64 R4, desc[UR4][R2.64] ;  /* 0x0000000402047981 */ /* 0x000ea4000c1e1b00 */
[----:B--2---:R-:W-:-:S07]  /*0110*/  DADD R4, R4, R6 ;  /* 0x0000000004047229 */ /* 0x004fce0000000006 */
[----:B------:R-:W-:Y:S01]  /*0120*/  STG.E.64 desc[UR4][R2.64], R4 ;  /* 0x0000000402007986 */ /* 0x000fe2000c101b04 */
[----:B------:R-:W-:Y:S05]  /*0130*/  EXIT ;  /* 0x000000000000794d */ /* 0x000fea0003800000 */
.L_x_0:
[----:B------:R-:W0:Y:S08]  /*0140*/  LDC.64 R2, c[0x0][0x380] ;  /* 0x0000e000ff027b82 */ /* 0x000e300000000a00 */
[----:B------:R-:W1:Y:S01]  /*0150*/  LDC.64 R4, c[0x0][0x388] ;  /* 0x0000e200ff047b82 */ /* 0x000e620000000a00 */
[----:B0-----:R-:W-:-:S04]  /*0160*/  IMAD.WIDE R6, R9, 0x8, R2 ;  /* 0x0000000809067825 */ /* 0x001fc800078e0202 */
[----:B-1----:R-:W-:Y:S02]  /*0170*/  IMAD.WIDE R8, R9, 0x8, R4 ;  /* 0x0000000809087825 */ /* 0x002fe400078e0204 */
[----:B------:R-:W2:Y:S04]  /*0180*/  LDG.E.64 R4, desc[UR4][R6.64] ;  /* 0x0000000406047981 */ /* 0x000ea8000c1e1b00 */
[----:B------:R-:W2:Y:S02]  /*0190*/  LDG.E.64 R2, desc[UR4][R8.64] ;  /* 0x0000000408027981 */ /* 0x000ea4000c1e1b00 */
[----:B--2---:R-:W-:-:S07]  /*01a0*/  DADD R2, -R2, R4 ;  /* 0x0000000002027229 */ /* 0x004fce0000000104 */
[----:B------:R-:W-:Y:S01]  /*01b0*/  STG.E.64 desc[UR4][R6.64], R2 ;  /* 0x0000000206007986 */ /* 0x000fe2000c101b04 */
[----:B------:R-:W-:Y:S05]  /*01c0*/  EXIT ;  /* 0x000000000000794d */ /* 0x000fea0003800000 */
.L_x_1:
[----:B------:R-:W-:-:S00]  /*01d0*/  BRA `(.L_x_1) ;  /* 0xfffffffc00fc7947 */ /* 0x000fc0000383ffff */
[----:B------:R-:W-:-:S00]  /*01e0*/  NOP ;  /* 0x0000000000007918 */ /* 0x000fc00000000000 */
        /* <DEDUP_REMOVED lines=9> */
.L_x_2:


//--------------------- .nv.shared.reserved.0     --------------------------
	.section	.nv.shared.reserved.0,"aw",@nobits
	.weak		__nv_reservedSMEM_offset_0_alias
	.size		__nv_reservedSMEM_offset_0_alias, 0, 64
	.other		__nv_reservedSMEM_offset_0_alias,@"STO_CUDA_RESERVED_SHARED STV_DEFAULT"
__nv_reservedSMEM_offset_0_alias:
	.zero		0
	.zero		64


//--------------------- .nv.constant0._Z5helloPdS_ --------------------------
	.section	.nv.constant0._Z5helloPdS_,"a",@progbits
	.sectionflags	@""
	.align	4
.nv.constant0._Z5helloPdS_:
	.zero		912


//--------------------- SYMBOLS --------------------------

	.type		.nv.reservedSmem.offset0,@object
	.size		.nv.reservedSmem.offset0,0x4
